//
// Generated by NVIDIA NVVM Compiler
//
// Compiler Build ID: CL-36424714
// Cuda compilation tools, release 13.0, V13.0.88
// Based on NVVM 20.0.0
//

.version 9.0
.target sm_100
.address_size 64

	// .globl	_Z7mysgemmiiiPKfS0_Pf

.visible .entry _Z7mysgemmiiiPKfS0_Pf(
	.param .u32 _Z7mysgemmiiiPKfS0_Pf_param_0,
	.param .u32 _Z7mysgemmiiiPKfS0_Pf_param_1,
	.param .u32 _Z7mysgemmiiiPKfS0_Pf_param_2,
	.param .u64 .ptr .align 1 _Z7mysgemmiiiPKfS0_Pf_param_3,
	.param .u64 .ptr .align 1 _Z7mysgemmiiiPKfS0_Pf_param_4,
	.param .u64 .ptr .align 1 _Z7mysgemmiiiPKfS0_Pf_param_5
)
{
	.reg .pred 	%p<13>;
	.reg .b32 	%r<41>;
	.reg .b32 	%f<68>;
	.reg .b64 	%rd<53>;

	ld.param.u32 	%r18, [_Z7mysgemmiiiPKfS0_Pf_param_0];
	ld.param.u32 	%r19, [_Z7mysgemmiiiPKfS0_Pf_param_1];
	ld.param.u32 	%r20, [_Z7mysgemmiiiPKfS0_Pf_param_2];
	ld.param.u64 	%rd7, [_Z7mysgemmiiiPKfS0_Pf_param_3];
	ld.param.u64 	%rd8, [_Z7mysgemmiiiPKfS0_Pf_param_4];
	ld.param.u64 	%rd6, [_Z7mysgemmiiiPKfS0_Pf_param_5];
	cvta.to.global.u64 	%rd1, %rd8;
	cvta.to.global.u64 	%rd2, %rd7;
	mov.u32 	%r21, %ctaid.y;
	mov.u32 	%r22, %ntid.y;
	mov.u32 	%r23, %tid.y;
	mad.lo.s32 	%r1, %r21, %r22, %r23;
	mov.u32 	%r24, %ctaid.x;
	mov.u32 	%r25, %ntid.x;
	mov.u32 	%r26, %tid.x;
	mad.lo.s32 	%r2, %r24, %r25, %r26;
	setp.ge.s32 	%p1, %r1, %r18;
	setp.ge.s32 	%p2, %r2, %r19;
	or.pred  	%p3, %p1, %p2;
	@%p3 bra 	$L__BB0_14;
	setp.lt.s32 	%p4, %r20, 1;
	mov.f32 	%f67, 0f00000000;
	@%p4 bra 	$L__BB0_13;
	mul.lo.s32 	%r3, %r20, %r1;
	and.b32  	%r4, %r20, 7;
	setp.lt.u32 	%p5, %r20, 8;
	mov.f32 	%f67, 0f00000000;
	mov.b32 	%r39, 0;
	@%p5 bra 	$L__BB0_5;
	and.b32  	%r39, %r20, 2147483640;
	neg.s32 	%r37, %r39;
	shl.b32 	%r7, %r19, 3;
	mul.wide.u32 	%rd9, %r3, 4;
	add.s64 	%rd10, %rd9, %rd2;
	add.s64 	%rd52, %rd10, 16;
	mov.f32 	%f67, 0f00000000;
	mul.wide.s32 	%rd13, %r19, 4;
	mov.u32 	%r36, %r2;
$L__BB0_4:
	.pragma "nounroll";
	ld.global.f32 	%f17, [%rd52+-16];
	mul.wide.s32 	%rd11, %r36, 4;
	add.s64 	%rd12, %rd1, %rd11;
	ld.global.f32 	%f18, [%rd12];
	fma.rn.f32 	%f19, %f17, %f18, %f67;
	ld.global.f32 	%f20, [%rd52+-12];
	add.s64 	%rd14, %rd12, %rd13;
	ld.global.f32 	%f21, [%rd14];
	fma.rn.f32 	%f22, %f20, %f21, %f19;
	ld.global.f32 	%f23, [%rd52+-8];
	add.s64 	%rd15, %rd14, %rd13;
	ld.global.f32 	%f24, [%rd15];
	fma.rn.f32 	%f25, %f23, %f24, %f22;
	ld.global.f32 	%f26, [%rd52+-4];
	add.s64 	%rd16, %rd15, %rd13;
	ld.global.f32 	%f27, [%rd16];
	fma.rn.f32 	%f28, %f26, %f27, %f25;
	ld.global.f32 	%f29, [%rd52];
	add.s64 	%rd17, %rd16, %rd13;
	ld.global.f32 	%f30, [%rd17];
	fma.rn.f32 	%f31, %f29, %f30, %f28;
	ld.global.f32 	%f32, [%rd52+4];
	add.s64 	%rd18, %rd17, %rd13;
	ld.global.f32 	%f33, [%rd18];
	fma.rn.f32 	%f34, %f32, %f33, %f31;
	ld.global.f32 	%f35, [%rd52+8];
	add.s64 	%rd19, %rd18, %rd13;
	ld.global.f32 	%f36, [%rd19];
	fma.rn.f32 	%f37, %f35, %f36, %f34;
	ld.global.f32 	%f38, [%rd52+12];
	add.s64 	%rd20, %rd19, %rd13;
	ld.global.f32 	%f39, [%rd20];
	fma.rn.f32 	%f67, %f38, %f39, %f37;
	add.s32 	%r37, %r37, 8;
	add.s32 	%r36, %r36, %r7;
	add.s64 	%rd52, %rd52, 32;
	setp.ne.s32 	%p6, %r37, 0;
	@%p6 bra 	$L__BB0_4;
$L__BB0_5:
	setp.eq.s32 	%p7, %r4, 0;
	@%p7 bra 	$L__BB0_13;
	and.b32  	%r13, %r20, 3;
	setp.lt.u32 	%p8, %r4, 4;
	@%p8 bra 	$L__BB0_8;
	add.s32 	%r28, %r39, %r3;
	mul.wide.u32 	%rd21, %r28, 4;
	add.s64 	%rd22, %rd2, %rd21;
	ld.global.f32 	%f41, [%rd22];
	mad.lo.s32 	%r29, %r39, %r19, %r2;
	mul.wide.s32 	%rd23, %r29, 4;
	add.s64 	%rd24, %rd1, %rd23;
	ld.global.f32 	%f42, [%rd24];
	fma.rn.f32 	%f43, %f41, %f42, %f67;
	cvt.u64.u32 	%rd25, %r3;
	cvt.u64.u32 	%rd26, %r39;
	add.s64 	%rd27, %rd26, %rd25;
	shl.b64 	%rd28, %rd27, 2;
	add.s64 	%rd29, %rd2, %rd28;
	ld.global.f32 	%f44, [%rd29+4];
	mul.wide.s32 	%rd30, %r19, 4;
	add.s64 	%rd31, %rd24, %rd30;
	ld.global.f32 	%f45, [%rd31];
	fma.rn.f32 	%f46, %f44, %f45, %f43;
	ld.global.f32 	%f47, [%rd29+8];
	add.s64 	%rd32, %rd31, %rd30;
	ld.global.f32 	%f48, [%rd32];
	fma.rn.f32 	%f49, %f47, %f48, %f46;
	ld.global.f32 	%f50, [%rd29+12];
	add.s64 	%rd33, %rd32, %rd30;
	ld.global.f32 	%f51, [%rd33];
	fma.rn.f32 	%f67, %f50, %f51, %f49;
	add.s32 	%r39, %r39, 4;
$L__BB0_8:
	setp.eq.s32 	%p9, %r13, 0;
	@%p9 bra 	$L__BB0_13;
	setp.eq.s32 	%p10, %r13, 1;
	@%p10 bra 	$L__BB0_11;
	add.s32 	%r30, %r39, %r3;
	mul.wide.u32 	%rd34, %r30, 4;
	add.s64 	%rd35, %rd2, %rd34;
	ld.global.f32 	%f53, [%rd35];
	mad.lo.s32 	%r31, %r39, %r19, %r2;
	mul.wide.s32 	%rd36, %r31, 4;
	add.s64 	%rd37, %rd1, %rd36;
	ld.global.f32 	%f54, [%rd37];
	fma.rn.f32 	%f55, %f53, %f54, %f67;
	cvt.u64.u32 	%rd38, %r3;
	cvt.u64.u32 	%rd39, %r39;
	add.s64 	%rd40, %rd39, %rd38;
	shl.b64 	%rd41, %rd40, 2;
	add.s64 	%rd42, %rd2, %rd41;
	ld.global.f32 	%f56, [%rd42+4];
	mul.wide.s32 	%rd43, %r19, 4;
	add.s64 	%rd44, %rd37, %rd43;
	ld.global.f32 	%f57, [%rd44];
	fma.rn.f32 	%f67, %f56, %f57, %f55;
	add.s32 	%r39, %r39, 2;
$L__BB0_11:
	and.b32  	%r32, %r20, 1;
	setp.eq.b32 	%p11, %r32, 1;
	not.pred 	%p12, %p11;
	@%p12 bra 	$L__BB0_13;
	add.s32 	%r33, %r39, %r3;
	mul.wide.u32 	%rd45, %r33, 4;
	add.s64 	%rd46, %rd2, %rd45;
	ld.global.f32 	%f58, [%rd46];
	mad.lo.s32 	%r34, %r39, %r19, %r2;
	mul.wide.s32 	%rd47, %r34, 4;
	add.s64 	%rd48, %rd1, %rd47;
	ld.global.f32 	%f59, [%rd48];
	fma.rn.f32 	%f67, %f58, %f59, %f67;
$L__BB0_13:
	mad.lo.s32 	%r35, %r1, %r18, %r2;
	cvta.to.global.u64 	%rd49, %rd6;
	mul.wide.s32 	%rd50, %r35, 4;
	add.s64 	%rd51, %rd49, %rd50;
	st.global.f32 	[%rd51], %f67;
$L__BB0_14:
	ret;

}


// ===== COMPILED SASS (sm_100) =====

	.target	sm_100

	.elftype	@"ET_EXEC"


//--------------------- .note.nv.tkinfo           --------------------------
	.section	.note.nv.tkinfo,"",@"SHT_NOTE"
	.sectionflags	@"SHF_NOTE_NV_TKINFO"
	.tkinfo
        /*0018*/ 	.word	0x00000002
        /*0030*/ 	.string	""
        /*0030*/ 	.string	"ptxas"
        /*0030*/ 	.string	"Cuda compilation tools, release 13.0, V13.0.88"
        /*0030*/ 	.string	"Build cuda_13.0.r13.0/compiler.36424714_0"
        /*0030*/ 	.string	"-arch sm_100 -m 64 "



//--------------------- .note.nv.cuinfo           --------------------------
	.section	.note.nv.cuinfo,"",@"SHT_NOTE"
	.sectionflags	@"SHF_NOTE_NV_CUINFO"
        /*0018*/ 	.short	0x0002
        /*001a*/ 	.short	0x0064
        /*001c*/ 	.short	0x0082
	.zero		2


//--------------------- .nv.info                  --------------------------
	.section	.nv.info,"",@"SHT_CUDA_INFO"
	.align	4


	//----- nvinfo : EIATTR_REGCOUNT
	.align		4
        /*0000*/ 	.byte	0x04, 0x2f
        /*0002*/ 	.short	(.L_1 - .L_0)
	.align		4
.L_0:
        /*0004*/ 	.word	index@(_Z7mysgemmiiiPKfS0_Pf)
        /*0008*/ 	.word	0x00000020


	//----- nvinfo : EIATTR_FRAME_SIZE
	.align		4
.L_1:
        /*000c*/ 	.byte	0x04, 0x11
        /*000e*/ 	.short	(.L_3 - .L_2)
	.align		4
.L_2:
        /*0010*/ 	.word	index@(_Z7mysgemmiiiPKfS0_Pf)
        /*0014*/ 	.word	0x00000000


	//----- nvinfo : EIATTR_MIN_STACK_SIZE
	.align		4
.L_3:
        /*0018*/ 	.byte	0x04, 0x12
        /*001a*/ 	.short	(.L_5 - .L_4)
	.align		4
.L_4:
        /*001c*/ 	.word	index@(_Z7mysgemmiiiPKfS0_Pf)
        /*0020*/ 	.word	0x00000000
.L_5:


//--------------------- .nv.compat                --------------------------
	.section	.nv.compat,"",@"SHT_CUDA_COMPAT_INFO"
	.align	4
        /*0000*/ 	.byte	0x02, 0x09, 0x00, 0x00, 0x02, 0x02, 0x01, 0x00, 0x02, 0x05, 0x05, 0x00, 0x03, 0x07, 0x01, 0x01
        /*0010*/ 	.byte	0x02, 0x03, 0x00, 0x00, 0x02, 0x06, 0x01, 0x00, 0x04, 0x0b, 0x08, 0x00, 0x09, 0x00, 0x00, 0x00
        /*0020*/ 	.byte	0x00, 0x00, 0x00, 0x00


//--------------------- .nv.info._Z7mysgemmiiiPKfS0_Pf --------------------------
	.section	.nv.info._Z7mysgemmiiiPKfS0_Pf,"",@"SHT_CUDA_INFO"
	.sectionflags	@""
	.align	4


	//----- nvinfo : EIATTR_CUDA_API_VERSION
	.align		4
        /*0000*/ 	.byte	0x04, 0x37
        /*0002*/ 	.short	(.L_7 - .L_6)
.L_6:
        /*0004*/ 	.word	0x00000082


	//----- nvinfo : EIATTR_KPARAM_INFO
	.align		4
.L_7:
        /*0008*/ 	.byte	0x04, 0x17
        /*000a*/ 	.short	(.L_9 - .L_8)
.L_8:
        /*000c*/ 	.word	0x00000000
        /*0010*/ 	.short	0x0005
        /*0012*/ 	.short	0x0020
        /*0014*/ 	.byte	0x00, 0xf5, 0x21, 0x00


	//----- nvinfo : EIATTR_KPARAM_INFO
	.align		4
.L_9:
        /*0018*/ 	.byte	0x04, 0x17
        /*001a*/ 	.short	(.L_11 - .L_10)
.L_10:
        /*001c*/ 	.word	0x00000000
        /*0020*/ 	.short	0x0004
        /*0022*/ 	.short	0x0018
        /*0024*/ 	.byte	0x00, 0xf5, 0x21, 0x00


	//----- nvinfo : EIATTR_KPARAM_INFO
	.align		4
.L_11:
        /*0028*/ 	.byte	0x04, 0x17
        /*002a*/ 	.short	(.L_13 - .L_12)
.L_12:
        /*002c*/ 	.word	0x00000000
        /*0030*/ 	.short	0x0003
        /*0032*/ 	.short	0x0010
        /*0034*/ 	.byte	0x00, 0xf5, 0x21, 0x00


	//----- nvinfo : EIATTR_KPARAM_INFO
	.align		4
.L_13:
        /*0038*/ 	.byte	0x04, 0x17
        /*003a*/ 	.short	(.L_15 - .L_14)
.L_14:
        /*003c*/ 	.word	0x00000000
        /*0040*/ 	.short	0x0002
        /*0042*/ 	.short	0x0008
        /*0044*/ 	.byte	0x00, 0xf0, 0x11, 0x00


	//----- nvinfo : EIATTR_KPARAM_INFO
	.align		4
.L_15:
        /*0048*/ 	.byte	0x04, 0x17
        /*004a*/ 	.short	(.L_17 - .L_16)
.L_16:
        /*004c*/ 	.word	0x00000000
        /*0050*/ 	.short	0x0001
        /*0052*/ 	.short	0x0004
        /*0054*/ 	.byte	0x00, 0xf0, 0x11, 0x00


	//----- nvinfo : EIATTR_KPARAM_INFO
	.align		4
.L_17:
        /*0058*/ 	.byte	0x04, 0x17
        /*005a*/ 	.short	(.L_19 - .L_18)
.L_18:
        /*005c*/ 	.word	0x00000000
        /*0060*/ 	.short	0x0000
        /*0062*/ 	.short	0x0000
        /*0064*/ 	.byte	0x00, 0xf0, 0x11, 0x00


	//----- nvinfo : EIATTR_SPARSE_MMA_MASK
	.align		4
.L_19:
        /*0068*/ 	.byte	0x03, 0x50
        /*006a*/ 	.short	0x0000


	//----- nvinfo : EIATTR_MAXREG_COUNT
	.align		4
        /*006c*/ 	.byte	0x03, 0x1b
        /*006e*/ 	.short	0x00ff


	//----- nvinfo : EIATTR_MERCURY_ISA_VERSION
	.align		4
        /*0070*/ 	.byte	0x03, 0x5f
        /*0072*/ 	.short	0x0101


	//----- nvinfo : EIATTR_VRC_CTA_INIT_COUNT
	.align		4
        /*0074*/ 	.byte	0x02, 0x4a
	.zero		1
	.zero		1


	//----- nvinfo : EIATTR_EXIT_INSTR_OFFSETS
	.align		4
        /*0078*/ 	.byte	0x04, 0x1c
        /*007a*/ 	.short	(.L_21 - .L_20)


	//   ....[0]....
.L_20:
        /*007c*/ 	.word	0x000000c0


	//   ....[1]....
        /*0080*/ 	.word	0x000008e0


	//----- nvinfo : EIATTR_CBANK_PARAM_SIZE
	.align		4
.L_21:
        /*0084*/ 	.byte	0x03, 0x19
        /*0086*/ 	.short	0x0028


	//----- nvinfo : EIATTR_PARAM_CBANK
	.align		4
        /*0088*/ 	.byte	0x04, 0x0a
        /*008a*/ 	.short	(.L_23 - .L_22)
	.align		4
.L_22:
        /*008c*/ 	.word	index@(.nv.constant0._Z7mysgemmiiiPKfS0_Pf)
        /*0090*/ 	.short	0x0380
        /*0092*/ 	.short	0x0028


	//----- nvinfo : EIATTR_SW_WAR
	.align		4
.L_23:
        /*0094*/ 	.byte	0x04, 0x36
        /*0096*/ 	.short	(.L_25 - .L_24)
.L_24:
        /*0098*/ 	.word	0x00000008
.L_25:


//--------------------- .nv.callgraph             --------------------------
	.section	.nv.callgraph,"",@"SHT_CUDA_CALLGRAPH"
	.align	4
	.sectionentsize	8
	.align		4
        /*0000*/ 	.word	0x00000000
	.align		4
        /*0004*/ 	.word	0xffffffff
	.align		4
        /*0008*/ 	.word	0x00000000
	.align		4
        /*000c*/ 	.word	0xfffffffe
	.align		4
        /*0010*/ 	.word	0x00000000
	.align		4
        /*0014*/ 	.word	0xfffffffd
	.align		4
        /*0018*/ 	.word	0x00000000
	.align		4
        /*001c*/ 	.word	0xfffffffc


//--------------------- .text._Z7mysgemmiiiPKfS0_Pf --------------------------
	.section	.text._Z7mysgemmiiiPKfS0_Pf,"ax",@progbits
	.align	128
        .global         _Z7mysgemmiiiPKfS0_Pf
        .type           _Z7mysgemmiiiPKfS0_Pf,@function
        .size           _Z7mysgemmiiiPKfS0_Pf,(.L_x_5 - _Z7mysgemmiiiPKfS0_Pf)
        .other          _Z7mysgemmiiiPKfS0_Pf,@"STO_CUDA_ENTRY STV_DEFAULT"
_Z7mysgemmiiiPKfS0_Pf:
.text._Z7mysgemmiiiPKfS0_Pf:
[----:B------:R-:W-:Y:S01]  /*0000*/  LDC R1, c[0x0][0x37c] ;  /* 0x0000df00ff017b82 */ /* 0x000fe20000000800 */
[----:B------:R-:W0:Y:S07]  /*0010*/  S2R R5, SR_TID.X ;  /* 0x0000000000057919 */ /* 0x000e2e0000002100 */
[----:B------:R-:W1:Y:S01]  /*0020*/  LDC R17, c[0x0][0x364] ;  /* 0x0000d900ff117b82 */ /* 0x000e620000000800 */
[----:B------:R-:W1:Y:S07]  /*0030*/  S2R R4, SR_TID.Y ;  /* 0x0000000000047919 */ /* 0x000e6e0000002200 */
[----:B------:R-:W0:Y:S08]  /*0040*/  S2UR UR5, SR_CTAID.X ;  /* 0x00000000000579c3 */ /* 0x000e300000002500 */
[----:B------:R-:W0:Y:S08]  /*0050*/  LDC R0, c[0x0][0x360] ;  /* 0x0000d800ff007b82 */ /* 0x000e300000000800 */
[----:B------:R-:W1:Y:S08]  /*0060*/  S2UR UR4, SR_CTAID.Y ;  /* 0x00000000000479c3 */ /* 0x000e700000002600 */
[----:B------:R-:W2:Y:S01]  /*0070*/  LDC.64 R2, c[0x0][0x380] ;  /* 0x0000e000ff027b82 */ /* 0x000ea20000000a00 */
[----:B0-----:R-:W-:-:S02]  /*0080*/  IMAD R0, R0, UR5, R5 ;  /* 0x0000000500007c24 */ /* 0x001fc4000f8e0205 */
[----:B-1----:R-:W-:-:S03]  /*0090*/  IMAD R17, R17, UR4, R4 ;  /* 0x0000000411117c24 */ /* 0x002fc6000f8e0204 */
[----:B--2---:R-:W-:-:S04]  /*00a0*/  ISETP.GE.AND P0, PT, R0, R3, PT ;  /* 0x000000030000720c */ /* 0x004fc80003f06270 */
[----:B------:R-:W-:-:S13]  /*00b0*/  ISETP.GE.OR P0, PT, R17, R2, P0 ;  /* 0x000000021100720c */ /* 0x000fda0000706670 */
[----:B------:R-:W-:Y:S05]  /*00c0*/  @P0 EXIT ;  /* 0x000000000000094d */ /* 0x000fea0003800000 */
[----:B------:R-:W0:Y:S01]  /*00d0*/  LDC R16, c[0x0][0x388] ;  /* 0x0000e200ff107b82 */ /* 0x000e220000000800 */
[----:B------:R-:W1:Y:S01]  /*00e0*/  LDCU.64 UR4, c[0x0][0x358] ;  /* 0x00006b00ff0477ac */ /* 0x000e620008000a00 */
[----:B------:R-:W-:Y:S01]  /*00f0*/  HFMA2 R24, -RZ, RZ, 0, 0 ;  /* 0x00000000ff187431 */ /* 0x000fe200000001ff */
[----:B0-----:R-:W-:-:S13]  /*0100*/  ISETP.GE.AND P0, PT, R16, 0x1, PT ;  /* 0x000000011000780c */ /* 0x001fda0003f06270 */
[----:B-1----:R-:W-:Y:S05]  /*0110*/  @!P0 BRA `(.L_x_0) ;  /* 0x0000000400e08947 */ /* 0x002fea0003800000 */
[C---:B------:R-:W-:Y:S01]  /*0120*/  ISETP.GE.U32.AND P1, PT, R16.reuse, 0x8, PT ;  /* 0x000000081000780c */ /* 0x040fe20003f26070 */
[----:B------:R-:W-:Y:S01]  /*0130*/  IMAD R19, R17, R16, RZ ;  /* 0x0000001011137224 */ /* 0x000fe200078e02ff */
[----:B------:R-:W-:Y:S02]  /*0140*/  LOP3.LUT R26, R16, 0x7, RZ, 0xc0, !PT ;  /* 0x00000007101a7812 */ /* 0x000fe400078ec0ff */
[----:B------:R-:W-:Y:S02]  /*0150*/  MOV R24, RZ ;  /* 0x000000ff00187202 */ /* 0x000fe40000000f00 */
[----:B------:R-:W-:Y:S02]  /*0160*/  ISETP.NE.AND P0, PT, R26, RZ, PT ;  /* 0x000000ff1a00720c */ /* 0x000fe40003f05270 */
[----:B------:R-:W-:-:S05]  /*0170*/  MOV R20, RZ ;  /* 0x000000ff00147202 */ /* 0x000fca0000000f00 */
[----:B------:R-:W-:Y:S06]  /*0180*/  @!P1 BRA `(.L_x_1) ;  /* 0x0000000000c49947 */ /* 0x000fec0003800000 */
[----:B------:R-:W0:Y:S01]  /*0190*/  LDC.64 R4, c[0x0][0x390] ;  /* 0x0000e400ff047b82 */ /* 0x000e220000000a00 */
[----:B------:R-:W-:Y:S02]  /*01a0*/  LOP3.LUT R20, R16, 0x7ffffff8, RZ, 0xc0, !PT ;  /* 0x7ffffff810147812 */ /* 0x000fe400078ec0ff */
[----:B------:R-:W-:Y:S02]  /*01b0*/  MOV R24, RZ ;  /* 0x000000ff00187202 */ /* 0x000fe40000000f00 */
[----:B------:R-:W-:Y:S02]  /*01c0*/  MOV R18, R0 ;  /* 0x0000000000127202 */ /* 0x000fe40000000f00 */
[----:B------:R-:W-:Y:S01]  /*01d0*/  IADD3 R21, PT, PT, -R20, RZ, RZ ;  /* 0x000000ff14157210 */ /* 0x000fe20007ffe1ff */
[----:B0-----:R-:W-:-:S03]  /*01e0*/  IMAD.WIDE.U32 R4, R19, 0x4, R4 ;  /* 0x0000000413047825 */ /* 0x001fc600078e0004 */
[----:B------:R-:W-:-:S04]  /*01f0*/  IADD3 R6, P1, PT, R4, 0x10, RZ ;  /* 0x0000001004067810 */ /* 0x000fc80007f3e0ff */
[----:B------:R-:W-:-:S09]  /*0200*/  IADD3.X R7, PT, PT, RZ, R5, RZ, P1, !PT ;  /* 0x00000005ff077210 */ /* 0x000fd20000ffe4ff */
.L_x_2:
[----:B------:R-:W0:Y:S01]  /*0210*/  LDC.64 R14, c[0x0][0x398] ;  /* 0x0000e600ff0e7b82 */ /* 0x000e220000000a00 */
[----:B------:R-:W-:Y:S02]  /*0220*/  MOV R4, R6 ;  /* 0x0000000600047202 */ /* 0x000fe40000000f00 */
[----:B------:R-:W-:-:S05]  /*0230*/  MOV R5, R7 ;  /* 0x0000000700057202 */ /* 0x000fca0000000f00 */
[----:B------:R-:W2:Y:S04]  /*0240*/  LDG.E R29, desc[UR4][R4.64+-0x10] ;  /* 0xfffff004041d7981 */ /* 0x000ea8000c1e1900 */
[----:B------:R-:W3:Y:S04]  /*0250*/  LDG.E R22, desc[UR4][R4.64+-0xc] ;  /* 0xfffff40404167981 */ /* 0x000ee8000c1e1900 */
[----:B------:R-:W4:Y:S01]  /*0260*/  LDG.E R25, desc[UR4][R4.64+-0x8] ;  /* 0xfffff80404197981 */ /* 0x000f22000c1e1900 */
[----:B0-----:R-:W-:-:S05]  /*0270*/  IMAD.WIDE R14, R18, 0x4, R14 ;  /* 0x00000004120e7825 */ /* 0x001fca00078e020e */
[----:B------:R0:W2:Y:S02]  /*0280*/  LDG.E R27, desc[UR4][R14.64] ;  /* 0x000000040e1b7981 */ /* 0x0000a4000c1e1900 */
[----:B0-----:R-:W-:-:S05]  /*0290*/  IMAD.WIDE R14, R3, 0x4, R14 ;  /* 0x00000004030e7825 */ /* 0x001fca00078e020e */
[----:B------:R0:W3:Y:S01]  /*02a0*/  LDG.E R23, desc[UR4][R14.64] ;  /* 0x000000040e177981 */ /* 0x0000e2000c1e1900 */
[----:B------:R-:W-:-:S04]  /*02b0*/  IMAD.WIDE R8, R3, 0x4, R14 ;  /* 0x0000000403087825 */ /* 0x000fc800078e020e */
[C---:B------:R-:W-:Y:S02]  /*02c0*/  IMAD.WIDE R10, R3.reuse, 0x4, R8 ;  /* 0x00000004030a7825 */ /* 0x040fe400078e0208 */
[----:B------:R-:W4:Y:S02]  /*02d0*/  LDG.E R8, desc[UR4][R8.64] ;  /* 0x0000000408087981 */ /* 0x000f24000c1e1900 */
[C---:B------:R-:W-:Y:S02]  /*02e0*/  IMAD.WIDE R6, R3.reuse, 0x4, R10 ;  /* 0x0000000403067825 */ /* 0x040fe400078e020a */
[----:B------:R1:W5:Y:S02]  /*02f0*/  LDG.E R28, desc[UR4][R10.64] ;  /* 0x000000040a1c7981 */ /* 0x000364000c1e1900 */
[C---:B------:R-:W-:Y:S02]  /*0300*/  IMAD.WIDE R12, R3.reuse, 0x4, R6 ;  /* 0x00000004030c7825 */ /* 0x040fe400078e0206 */
[----:B------:R-:W5:Y:S02]  /*0310*/  LDG.E R6, desc[UR4][R6.64] ;  /* 0x0000000406067981 */ /* 0x000f64000c1e1900 */
[----:B0-----:R-:W-:-:S02]  /*0320*/  IMAD.WIDE R14, R3, 0x4, R12 ;  /* 0x00000004030e7825 */ /* 0x001fc400078e020c */
[----:B------:R-:W5:Y:S04]  /*0330*/  LDG.E R12, desc[UR4][R12.64] ;  /* 0x000000040c0c7981 */ /* 0x000f68000c1e1900 */
[----:B------:R-:W5:Y:S01]  /*0340*/  LDG.E R7, desc[UR4][R4.64+-0x4] ;  /* 0xfffffc0404077981 */ /* 0x000f62000c1e1900 */
[----:B-1----:R-:W-:-:S03]  /*0350*/  IMAD.WIDE R10, R3, 0x4, R14 ;  /* 0x00000004030a7825 */ /* 0x002fc600078e020e */
[----:B------:R-:W5:Y:S04]  /*0360*/  LDG.E R9, desc[UR4][R14.64] ;  /* 0x000000040e097981 */ /* 0x000f68000c1e1900 */
[----:B------:R-:W5:Y:S01]  /*0370*/  LDG.E R11, desc[UR4][R10.64] ;  /* 0x000000040a0b7981 */ /* 0x000f62000c1e1900 */
[----:B--2---:R-:W-:-:S03]  /*0380*/  FFMA R29, R29, R27, R24 ;  /* 0x0000001b1d1d7223 */ /* 0x004fc60000000018 */
[----:B------:R-:W2:Y:S04]  /*0390*/  LDG.E R27, desc[UR4][R4.64] ;  /* 0x00000004041b7981 */ /* 0x000ea8000c1e1900 */
[----:B------:R-:W2:Y:S01]  /*03a0*/  LDG.E R24, desc[UR4][R4.64+0xc] ;  /* 0x00000c0404187981 */ /* 0x000ea2000c1e1900 */
[----:B---3--:R-:W-:-:S03]  /*03b0*/  FFMA R29, R22, R23, R29 ;  /* 0x00000017161d7223 */ /* 0x008fc6000000001d */
[----:B------:R-:W3:Y:S04]  /*03c0*/  LDG.E R23, desc[UR4][R4.64+0x4] ;  /* 0x0000040404177981 */ /* 0x000ee8000c1e1900 */
[----:B------:R-:W3:Y:S01]  /*03d0*/  LDG.E R22, desc[UR4][R4.64+0x8] ;  /* 0x0000080404167981 */ /* 0x000ee2000c1e1900 */
[----:B------:R-:W-:Y:S01]  /*03e0*/  IADD3 R21, PT, PT, R21, 0x8, RZ ;  /* 0x0000000815157810 */ /* 0x000fe20007ffe0ff */
[----:B----4-:R-:W-:-:S03]  /*03f0*/  FFMA R8, R25, R8, R29 ;  /* 0x0000000819087223 */ /* 0x010fc6000000001d */
[----:B------:R-:W-:Y:S02]  /*0400*/  ISETP.NE.AND P1, PT, R21, RZ, PT ;  /* 0x000000ff1500720c */ /* 0x000fe40003f25270 */
[----:B------:R-:W-:Y:S01]  /*0410*/  LEA R18, R3, R18, 0x3 ;  /* 0x0000001203127211 */ /* 0x000fe200078e18ff */
[----:B-----5:R-:W-:-:S04]  /*0420*/  FFMA R8, R7, R28, R8 ;  /* 0x0000001c07087223 */ /* 0x020fc80000000008 */
[----:B--2---:R-:W-:-:S04]  /*0430*/  FFMA R6, R27, R6, R8 ;  /* 0x000000061b067223 */ /* 0x004fc80000000008 */
[----:B---3--:R-:W-:Y:S01]  /*0440*/  FFMA R23, R23, R12, R6 ;  /* 0x0000000c17177223 */ /* 0x008fe20000000006 */
[----:B------:R-:W-:-:S03]  /*0450*/  IADD3 R6, P2, PT, R4, 0x20, RZ ;  /* 0x0000002004067810 */ /* 0x000fc60007f5e0ff */
[----:B------:R-:W-:Y:S01]  /*0460*/  FFMA R9, R22, R9, R23 ;  /* 0x0000000916097223 */ /* 0x000fe20000000017 */
[----:B------:R-:W-:-:S03]  /*0470*/  IADD3.X R7, PT, PT, RZ, R5, RZ, P2, !PT ;  /* 0x00000005ff077210 */ /* 0x000fc600017fe4ff */
[----:B------:R-:W-:Y:S01]  /*0480*/  FFMA R24, R24, R11, R9 ;  /* 0x0000000b18187223 */ /* 0x000fe20000000009 */
[----:B------:R-:W-:Y:S06]  /*0490*/  @P1 BRA `(.L_x_2) ;  /* 0xfffffffc005c1947 */ /* 0x000fec000383ffff */
.L_x_1:
[----:B------:R-:W-:Y:S05]  /*04a0*/  @!P0 BRA `(.L_x_0) ;  /* 0x0000000000fc8947 */ /* 0x000fea0003800000 */
[----:B------:R-:W-:Y:S02]  /*04b0*/  ISETP.GE.U32.AND P1, PT, R26, 0x4, PT ;  /* 0x000000041a00780c */ /* 0x000fe40003f26070 */
[----:B------:R-:W-:-:S04]  /*04c0*/  LOP3.LUT R18, R16, 0x3, RZ, 0xc0, !PT ;  /* 0x0000000310127812 */ /* 0x000fc800078ec0ff */
[----:B------:R-:W-:-:S07]  /*04d0*/  ISETP.NE.AND P0, PT, R18, RZ, PT ;  /* 0x000000ff1200720c */ /* 0x000fce0003f05270 */
[----:B------:R-:W-:Y:S06]  /*04e0*/  @!P1 BRA `(.L_x_3) ;  /* 0x00000000006c9947 */ /* 0x000fec0003800000 */
[----:B------:R-:W0:Y:S01]  /*04f0*/  LDC.64 R4, c[0x0][0x398] ;  /* 0x0000e600ff047b82 */ /* 0x000e220000000a00 */
[----:B------:R-:W1:Y:S01]  /*0500*/  LDCU.64 UR6, c[0x0][0x390] ;  /* 0x00007200ff0677ac */ /* 0x000e620008000a00 */
[----:B------:R-:W-:Y:S01]  /*0510*/  IMAD R9, R20, R3, R0 ;  /* 0x0000000314097224 */ /* 0x000fe200078e0200 */
[CC--:B------:R-:W-:Y:S02]  /*0520*/  IADD3 R7, PT, PT, R19.reuse, R20.reuse, RZ ;  /* 0x0000001413077210 */ /* 0x0c0fe40007ffe0ff */
[----:B------:R-:W-:-:S03]  /*0530*/  IADD3 R10, P1, PT, R19, R20, RZ ;  /* 0x00000014130a7210 */ /* 0x000fc60007f3e0ff */
[----:B------:R-:W2:Y:S01]  /*0540*/  LDC.64 R14, c[0x0][0x390] ;  /* 0x0000e400ff0e7b82 */ /* 0x000ea20000000a00 */
[----:B0-----:R-:W-:-:S04]  /*0550*/  IMAD.WIDE R4, R9, 0x4, R4 ;  /* 0x0000000409047825 */ /* 0x001fc800078e0204 */
[----:B------:R-:W-:Y:S02]  /*0560*/  IMAD.WIDE R8, R3, 0x4, R4 ;  /* 0x0000000403087825 */ /* 0x000fe400078e0204 */
[----:B------:R-:W3:Y:S02]  /*0570*/  LDG.E R4, desc[UR4][R4.64] ;  /* 0x0000000404047981 */ /* 0x000ee4000c1e1900 */
[----:B--2---:R-:W-:Y:S01]  /*0580*/  IMAD.WIDE.U32 R14, R7, 0x4, R14 ;  /* 0x00000004070e7825 */ /* 0x004fe200078e000e */
[----:B------:R-:W-:Y:S02]  /*0590*/  IADD3.X R7, PT, PT, RZ, RZ, RZ, P1, !PT ;  /* 0x000000ffff077210 */ /* 0x000fe40000ffe4ff */
[----:B-1----:R-:W-:-:S03]  /*05a0*/  LEA R6, P1, R10, UR6, 0x2 ;  /* 0x000000060a067c11 */ /* 0x002fc6000f8210ff */
[----:B------:R-:W3:Y:S01]  /*05b0*/  LDG.E R15, desc[UR4][R14.64] ;  /* 0x000000040e0f7981 */ /* 0x000ee2000c1e1900 */
[----:B------:R-:W-:Y:S01]  /*05c0*/  LEA.HI.X R7, R10, UR7, R7, 0x2, P1 ;  /* 0x000000070a077c11 */ /* 0x000fe200088f1407 */
[C---:B------:R-:W-:Y:S02]  /*05d0*/  IMAD.WIDE R10, R3.reuse, 0x4, R8 ;  /* 0x00000004030a7825 */ /* 0x040fe400078e0208 */
[----:B------:R-:W2:Y:S04]  /*05e0*/  LDG.E R8, desc[UR4][R8.64] ;  /* 0x0000000408087981 */ /* 0x000ea8000c1e1900 */
[----:B------:R-:W2:Y:S01]  /*05f0*/  LDG.E R21, desc[UR4][R6.64+0x4] ;  /* 0x0000040406157981 */ /* 0x000ea2000c1e1900 */
[----:B------:R-:W-:-:S03]  /*0600*/  IMAD.WIDE R12, R3, 0x4, R10 ;  /* 0x00000004030c7825 */ /* 0x000fc600078e020a */
[----:B------:R-:W4:Y:S04]  /*0610*/  LDG.E R23, desc[UR4][R10.64] ;  /* 0x000000040a177981 */ /* 0x000f28000c1e1900 */
[----:B------:R-:W4:Y:S04]  /*0620*/  LDG.E R22, desc[UR4][R6.64+0x8] ;  /* 0x0000080406167981 */ /* 0x000f28000c1e1900 */
[----:B------:R-:W5:Y:S04]  /*0630*/  LDG.E R26, desc[UR4][R6.64+0xc] ;  /* 0x00000c04061a7981 */ /* 0x000f68000c1e1900 */
[----:B------:R-:W5:Y:S01]  /*0640*/  LDG.E R12, desc[UR4][R12.64] ;  /* 0x000000040c0c7981 */ /* 0x000f62000c1e1900 */
[----:B------:R-:W-:Y:S01]  /*0650*/  IADD3 R20, PT, PT, R20, 0x4, RZ ;  /* 0x0000000414147810 */ /* 0x000fe20007ffe0ff */
[----:B---3--:R-:W-:-:S04]  /*0660*/  FFMA R24, R15, R4, R24 ;  /* 0x000000040f187223 */ /* 0x008fc80000000018 */
[----:B--2---:R-:W-:-:S04]  /*0670*/  FFMA R21, R21, R8, R24 ;  /* 0x0000000815157223 */ /* 0x004fc80000000018 */
[----:B----4-:R-:W-:-:S04]  /*0680*/  FFMA R21, R22, R23, R21 ;  /* 0x0000001716157223 */ /* 0x010fc80000000015 */
[----:B-----5:R-:W-:-:S07]  /*0690*/  FFMA R24, R26, R12, R21 ;  /* 0x0000000c1a187223 */ /* 0x020fce0000000015 */
.L_x_3:
[----:B------:R-:W-:Y:S05]  /*06a0*/  @!P0 BRA `(.L_x_0) ;  /* 0x00000000007c8947 */ /* 0x000fea0003800000 */
[----:B------:R-:W-:Y:S01]  /*06b0*/  ISETP.NE.AND P1, PT, R18, 0x1, PT ;  /* 0x000000011200780c */ /* 0x000fe20003f25270 */
[----:B------:R-:W0:Y:S01]  /*06c0*/  LDC.64 R12, c[0x0][0x390] ;  /* 0x0000e400ff0c7b82 */ /* 0x000e220000000a00 */
[----:B------:R-:W-:-:S04]  /*06d0*/  LOP3.LUT R16, R16, 0x1, RZ, 0xc0, !PT ;  /* 0x0000000110107812 */ /* 0x000fc800078ec0ff */
[----:B------:R-:W-:-:S03]  /*06e0*/  ISETP.NE.U32.AND P0, PT, R16, 0x1, PT ;  /* 0x000000011000780c */ /* 0x000fc60003f05070 */
[----:B------:R-:W1:Y:S04]  /*06f0*/  LDC.64 R10, c[0x0][0x398] ;  /* 0x0000e600ff0a7b82 */ /* 0x000e680000000a00 */
[CC--:B------:R-:W-:Y:S02]  /*0700*/  @P1 IADD3 R15, PT, PT, R19.reuse, R20.reuse, RZ ;  /* 0x00000014130f1210 */ /* 0x0c0fe40007ffe0ff */
[----:B------:R-:W-:Y:S02]  /*0710*/  @P1 IADD3 R14, P2, PT, R19, R20, RZ ;  /* 0x00000014130e1210 */ /* 0x000fe40007f5e0ff */
[----:B------:R-:W2:Y:S02]  /*0720*/  @P1 LDC.64 R4, c[0x0][0x390] ;  /* 0x0000e400ff041b82 */ /* 0x000ea40000000a00 */
[----:B------:R-:W-:-:S06]  /*0730*/  @P1 IADD3.X R16, PT, PT, RZ, RZ, RZ, P2, !PT ;  /* 0x000000ffff101210 */ /* 0x000fcc00017fe4ff */
[----:B------:R-:W3:Y:S01]  /*0740*/  LDC.64 R6, c[0x0][0x390] ;  /* 0x0000e400ff067b82 */ /* 0x000ee20000000a00 */
[----:B0-----:R-:W-:-:S04]  /*0750*/  @P1 IMAD.WIDE.U32 R12, R15, 0x4, R12 ;  /* 0x000000040f0c1825 */ /* 0x001fc800078e000c */
[CC--:B------:R-:W-:Y:S01]  /*0760*/  @P1 IMAD R15, R20.reuse, R3.reuse, R0 ;  /* 0x00000003140f1224 */ /* 0x0c0fe200078e0200 */
[----:B------:R-:W-:Y:S01]  /*0770*/  @P1 IADD3 R20, PT, PT, R20, 0x2, RZ ;  /* 0x0000000214141810 */ /* 0x000fe20007ffe0ff */
[----:B------:R-:W4:Y:S01]  /*0780*/  @P1 LDG.E R13, desc[UR4][R12.64] ;  /* 0x000000040c0d1981 */ /* 0x000f22000c1e1900 */
[----:B------:R-:W0:Y:S01]  /*0790*/  LDC.64 R8, c[0x0][0x398] ;  /* 0x0000e600ff087b82 */ /* 0x000e220000000a00 */
[----:B-1----:R-:W-:Y:S01]  /*07a0*/  @P1 IMAD.WIDE R10, R15, 0x4, R10 ;  /* 0x000000040f0a1825 */ /* 0x002fe200078e020a */
[----:B------:R-:W-:Y:S02]  /*07b0*/  @!P0 IADD3 R19, PT, PT, R19, R20, RZ ;  /* 0x0000001413138210 */ /* 0x000fe40007ffe0ff */
[----:B--2---:R-:W-:Y:S01]  /*07c0*/  @P1 LEA R4, P2, R14, R4, 0x2 ;  /* 0x000000040e041211 */ /* 0x004fe200078410ff */
[----:B------:R-:W-:-:S03]  /*07d0*/  @!P0 IMAD R21, R20, R3, R0 ;  /* 0x0000000314158224 */ /* 0x000fc600078e0200 */
[----:B------:R-:W-:Y:S01]  /*07e0*/  @P1 LEA.HI.X R5, R14, R5, R16, 0x2, P2 ;  /* 0x000000050e051211 */ /* 0x000fe200010f1410 */
[----:B------:R-:W-:Y:S01]  /*07f0*/  @P1 IMAD.WIDE R14, R3, 0x4, R10 ;  /* 0x00000004030e1825 */ /* 0x000fe200078e020a */
[----:B------:R-:W4:Y:S03]  /*0800*/  @P1 LDG.E R16, desc[UR4][R10.64] ;  /* 0x000000040a101981 */ /* 0x000f26000c1e1900 */
[----:B---3--:R-:W-:Y:S01]  /*0810*/  @!P0 IMAD.WIDE.U32 R6, R19, 0x4, R6 ;  /* 0x0000000413068825 */ /* 0x008fe200078e0006 */
[----:B------:R-:W2:Y:S04]  /*0820*/  @P1 LDG.E R4, desc[UR4][R4.64+0x4] ;  /* 0x0000040404041981 */ /* 0x000ea8000c1e1900 */
[----:B------:R-:W2:Y:S01]  /*0830*/  @P1 LDG.E R14, desc[UR4][R14.64] ;  /* 0x000000040e0e1981 */ /* 0x000ea2000c1e1900 */
[----:B0-----:R-:W-:-:S03]  /*0840*/  @!P0 IMAD.WIDE R8, R21, 0x4, R8 ;  /* 0x0000000415088825 */ /* 0x001fc600078e0208 */
[----:B------:R-:W3:Y:S04]  /*0850*/  @!P0 LDG.E R7, desc[UR4][R6.64] ;  /* 0x0000000406078981 */ /* 0x000ee8000c1e1900 */
[----:B------:R-:W3:Y:S01]  /*0860*/  @!P0 LDG.E R8, desc[UR4][R8.64] ;  /* 0x0000000408088981 */ /* 0x000ee2000c1e1900 */
[----:B----4-:R-:W-:-:S04]  /*0870*/  @P1 FFMA R13, R13, R16, R24 ;  /* 0x000000100d0d1223 */ /* 0x010fc80000000018 */
[----:B--2---:R-:W-:-:S04]  /*0880*/  @P1 FFMA R24, R4, R14, R13 ;  /* 0x0000000e04181223 */ /* 0x004fc8000000000d */
[----:B---3--:R-:W-:-:S07]  /*0890*/  @!P0 FFMA R24, R7, R8, R24 ;  /* 0x0000000807188223 */ /* 0x008fce0000000018 */
.L_x_0:
[----:B------:R-:W0:Y:S01]  /*08a0*/  LDC.64 R4, c[0x0][0x3a0] ;  /* 0x0000e800ff047b82 */ /* 0x000e220000000a00 */
[----:B------:R-:W-:-:S04]  /*08b0*/  IMAD R3, R17, R2, R0 ;  /* 0x0000000211037224 */ /* 0x000fc800078e0200 */
[----:B0-----:R-:W-:-:S05]  /*08c0*/  IMAD.WIDE R2, R3, 0x4, R4 ;  /* 0x0000000403027825 */ /* 0x001fca00078e0204 */
[----:B------:R-:W-:Y:S01]  /*08d0*/  STG.E desc[UR4][R2.64], R24 ;  /* 0x0000001802007986 */ /* 0x000fe2000c101904 */
[----:B------:R-:W-:Y:S05]  /*08e0*/  EXIT ;  /* 0x000000000000794d */ /* 0x000fea0003800000 */
.L_x_4:
[----:B------:R-:W-:-:S00]  /*08f0*/  BRA `(.L_x_4) ;  /* 0xfffffffc00fc7947 */ /* 0x000fc0000383ffff */
[----:B------:R-:W-:-:S00]  /*0900*/  NOP ;  /* 0x0000000000007918 */ /* 0x000fc00000000000 */
[----:B------:R-:W-:-:S00]  /*0910*/  NOP ;  /* 0x0000000000007918 */ /* 0x000fc00000000000 */
[----:B------:R-:W-:-:S00]  /*0920*/  NOP ;  /* 0x0000000000007918 */ /* 0x000fc00000000000 */
[----:B------:R-:W-:-:S00]  /*0930*/  NOP ;  /* 0x0000000000007918 */ /* 0x000fc00000000000 */
[----:B------:R-:W-:-:S00]  /*0940*/  NOP ;  /* 0x0000000000007918 */ /* 0x000fc00000000000 */
[----:B------:R-:W-:-:S00]  /*0950*/  NOP ;  /* 0x0000000000007918 */ /* 0x000fc00000000000 */
[----:B------:R-:W-:-:S00]  /*0960*/  NOP ;  /* 0x0000000000007918 */ /* 0x000fc00000000000 */
[----:B------:R-:W-:-:S00]  /*0970*/  NOP ;  /* 0x0000000000007918 */ /* 0x000fc00000000000 */
.L_x_5:


//--------------------- .nv.shared.reserved.0     --------------------------
	.section	.nv.shared.reserved.0,"aw",@nobits
	.weak		__nv_reservedSMEM_offset_0_alias
	.size		__nv_reservedSMEM_offset_0_alias, 0, 64
	.other		__nv_reservedSMEM_offset_0_alias,@"STO_CUDA_RESERVED_SHARED STV_DEFAULT"
__nv_reservedSMEM_offset_0_alias:
	.zero		0
	.zero		64


//--------------------- .nv.constant0._Z7mysgemmiiiPKfS0_Pf --------------------------
	.section	.nv.constant0._Z7mysgemmiiiPKfS0_Pf,"a",@progbits
	.sectionflags	@""
	.align	4
.nv.constant0._Z7mysgemmiiiPKfS0_Pf:
	.zero		936


//--------------------- SYMBOLS --------------------------

	.type		.nv.reservedSmem.offset0,@object
	.size		.nv.reservedSmem.offset0,0x4
